//
// Generated by NVIDIA NVVM Compiler
//
// Compiler Build ID: CL-36424714
// Cuda compilation tools, release 13.0, V13.0.88
// Based on NVVM 20.0.0
//

.version 9.0
.target sm_100
.address_size 64

	// .globl	_Z15my_first_kernelPf

.visible .entry _Z15my_first_kernelPf(
	.param .u64 .ptr .align 1 _Z15my_first_kernelPf_param_0
)
{


	ret;

}


// ===== COMPILED SASS (sm_100) =====

	.target	sm_100

	.elftype	@"ET_EXEC"


//--------------------- .note.nv.tkinfo           --------------------------
	.section	.note.nv.tkinfo,"",@"SHT_NOTE"
	.sectionflags	@"SHF_NOTE_NV_TKINFO"
	.tkinfo
        /*0018*/ 	.word	0x00000002
        /*0030*/ 	.string	""
        /*0030*/ 	.string	"ptxas"
        /*0030*/ 	.string	"Cuda compilation tools, release 13.0, V13.0.88"
        /*0030*/ 	.string	"Build cuda_13.0.r13.0/compiler.36424714_0"
        /*0030*/ 	.string	"-arch sm_100 -m 64 "



//--------------------- .note.nv.cuinfo           --------------------------
	.section	.note.nv.cuinfo,"",@"SHT_NOTE"
	.sectionflags	@"SHF_NOTE_NV_CUINFO"
        /*0018*/ 	.short	0x0002
        /*001a*/ 	.short	0x0064
        /*001c*/ 	.short	0x0082
	.zero		2


//--------------------- .nv.info                  --------------------------
	.section	.nv.info,"",@"SHT_CUDA_INFO"
	.align	4


	//----- nvinfo : EIATTR_REGCOUNT
	.align		4
        /*0000*/ 	.byte	0x04, 0x2f
        /*0002*/ 	.short	(.L_1 - .L_0)
	.align		4
.L_0:
        /*0004*/ 	.word	index@(_Z15my_first_kernelPf)
        /*0008*/ 	.word	0x00000004


	//----- nvinfo : EIATTR_FRAME_SIZE
	.align		4
.L_1:
        /*000c*/ 	.byte	0x04, 0x11
        /*000e*/ 	.short	(.L_3 - .L_2)
	.align		4
.L_2:
        /*0010*/ 	.word	index@(_Z15my_first_kernelPf)
        /*0014*/ 	.word	0x00000000


	//----- nvinfo : EIATTR_MIN_STACK_SIZE
	.align		4
.L_3:
        /*0018*/ 	.byte	0x04, 0x12
        /*001a*/ 	.short	(.L_5 - .L_4)
	.align		4
.L_4:
        /*001c*/ 	.word	index@(_Z15my_first_kernelPf)
        /*0020*/ 	.word	0x00000000
.L_5:


//--------------------- .nv.compat                --------------------------
	.section	.nv.compat,"",@"SHT_CUDA_COMPAT_INFO"
	.align	4
        /*0000*/ 	.byte	0x02, 0x09, 0x00, 0x00, 0x02, 0x02, 0x01, 0x00, 0x02, 0x05, 0x05, 0x00, 0x03, 0x07, 0x01, 0x01
        /*0010*/ 	.byte	0x02, 0x03, 0x00, 0x00, 0x02, 0x06, 0x01, 0x00, 0x04, 0x0b, 0x08, 0x00, 0x09, 0x00, 0x00, 0x00
        /*0020*/ 	.byte	0x00, 0x00, 0x00, 0x00


//--------------------- .nv.info._Z15my_first_kernelPf --------------------------
	.section	.nv.info._Z15my_first_kernelPf,"",@"SHT_CUDA_INFO"
	.sectionflags	@""
	.align	4


	//----- nvinfo : EIATTR_CUDA_API_VERSION
	.align		4
        /*0000*/ 	.byte	0x04, 0x37
        /*0002*/ 	.short	(.L_7 - .L_6)
.L_6:
        /*0004*/ 	.word	0x00000082


	//----- nvinfo : EIATTR_KPARAM_INFO
	.align		4
.L_7:
        /*0008*/ 	.byte	0x04, 0x17
        /*000a*/ 	.short	(.L_9 - .L_8)
.L_8:
        /*000c*/ 	.word	0x00000000
        /*0010*/ 	.short	0x0000
        /*0012*/ 	.short	0x0000
        /*0014*/ 	.byte	0x00, 0xf5, 0x21, 0x00


	//----- nvinfo : EIATTR_SPARSE_MMA_MASK
	.align		4
.L_9:
        /*0018*/ 	.byte	0x03, 0x50
        /*001a*/ 	.short	0x0000


	//----- nvinfo : EIATTR_MAXREG_COUNT
	.align		4
        /*001c*/ 	.byte	0x03, 0x1b
        /*001e*/ 	.short	0x00ff


	//----- nvinfo : EIATTR_MERCURY_ISA_VERSION
	.align		4
        /*0020*/ 	.byte	0x03, 0x5f
        /*0022*/ 	.short	0x0101


	//----- nvinfo : EIATTR_VRC_CTA_INIT_COUNT
	.align		4
        /*0024*/ 	.byte	0x02, 0x4a
	.zero		1
	.zero		1


	//----- nvinfo : EIATTR_EXIT_INSTR_OFFSETS
	.align		4
        /*0028*/ 	.byte	0x04, 0x1c
        /*002a*/ 	.short	(.L_11 - .L_10)


	//   ....[0]....
.L_10:
        /*002c*/ 	.word	0x00000010


	//----- nvinfo : EIATTR_CBANK_PARAM_SIZE
	.align		4
.L_11:
        /*0030*/ 	.byte	0x03, 0x19
        /*0032*/ 	.short	0x0008


	//----- nvinfo : EIATTR_PARAM_CBANK
	.align		4
        /*0034*/ 	.byte	0x04, 0x0a
        /*0036*/ 	.short	(.L_13 - .L_12)
	.align		4
.L_12:
        /*0038*/ 	.word	index@(.nv.constant0._Z15my_first_kernelPf)
        /*003c*/ 	.short	0x0380
        /*003e*/ 	.short	0x0008


	//----- nvinfo : EIATTR_SW_WAR
	.align		4
.L_13:
        /*0040*/ 	.byte	0x04, 0x36
        /*0042*/ 	.short	(.L_15 - .L_14)
.L_14:
        /*0044*/ 	.word	0x00000008
.L_15:


//--------------------- .nv.callgraph             --------------------------
	.section	.nv.callgraph,"",@"SHT_CUDA_CALLGRAPH"
	.align	4
	.sectionentsize	8
	.align		4
        /*0000*/ 	.word	0x00000000
	.align		4
        /*0004*/ 	.word	0xffffffff
	.align		4
        /*0008*/ 	.word	0x00000000
	.align		4
        /*000c*/ 	.word	0xfffffffe
	.align		4
        /*0010*/ 	.word	0x00000000
	.align		4
        /*0014*/ 	.word	0xfffffffd
	.align		4
        /*0018*/ 	.word	0x00000000
	.align		4
        /*001c*/ 	.word	0xfffffffc


//--------------------- .text._Z15my_first_kernelPf --------------------------
	.section	.text._Z15my_first_kernelPf,"ax",@progbits
	.align	128
        .global         _Z15my_first_kernelPf
        .type           _Z15my_first_kernelPf,@function
        .size           _Z15my_first_kernelPf,(.L_x_1 - _Z15my_first_kernelPf)
        .other          _Z15my_first_kernelPf,@"STO_CUDA_ENTRY STV_DEFAULT"
_Z15my_first_kernelPf:
.text._Z15my_first_kernelPf:
[----:B------:R-:W-:Y:S01]  /*0000*/  LDC R1, c[0x0][0x37c] ;  /* 0x0000df00ff017b82 */ /* 0x000fe20000000800 */
[----:B------:R-:W-:Y:S05]  /*0010*/  EXIT ;  /* 0x000000000000794d */ /* 0x000fea0003800000 */
.L_x_0:
[----:B------:R-:W-:-:S00]  /*0020*/  BRA `(.L_x_0) ;  /* 0xfffffffc00fc7947 */ /* 0x000fc0000383ffff */
[----:B------:R-:W-:-:S00]  /*0030*/  NOP ;  /* 0x0000000000007918 */ /* 0x000fc00000000000 */
        /* <DEDUP_REMOVED lines=12> */
.L_x_1:


//--------------------- .nv.shared.reserved.0     --------------------------
	.section	.nv.shared.reserved.0,"aw",@nobits
	.weak		__nv_reservedSMEM_offset_0_alias
	.size		__nv_reservedSMEM_offset_0_alias, 0, 64
	.other		__nv_reservedSMEM_offset_0_alias,@"STO_CUDA_RESERVED_SHARED STV_DEFAULT"
__nv_reservedSMEM_offset_0_alias:
	.zero		0
	.zero		64


//--------------------- .nv.constant0._Z15my_first_kernelPf --------------------------
	.section	.nv.constant0._Z15my_first_kernelPf,"a",@progbits
	.sectionflags	@""
	.align	4
.nv.constant0._Z15my_first_kernelPf:
	.zero		904


//--------------------- SYMBOLS --------------------------

	.type		.nv.reservedSmem.offset0,@object
	.size		.nv.reservedSmem.offset0,0x4
